//
// Generated by NVIDIA NVVM Compiler
//
// Compiler Build ID: CL-36424714
// Cuda compilation tools, release 13.0, V13.0.88
// Based on NVVM 20.0.0
//

.version 9.0
.target sm_100
.address_size 64

	// .globl	_Z13addBiasKernelPfPKfii

.visible .entry _Z13addBiasKernelPfPKfii(
	.param .u64 .ptr .align 1 _Z13addBiasKernelPfPKfii_param_0,
	.param .u64 .ptr .align 1 _Z13addBiasKernelPfPKfii_param_1,
	.param .u32 _Z13addBiasKernelPfPKfii_param_2,
	.param .u32 _Z13addBiasKernelPfPKfii_param_3
)
{
	.reg .pred 	%p<6>;
	.reg .b32 	%r<14>;
	.reg .b32 	%f<4>;
	.reg .b64 	%rd<9>;

	ld.param.u64 	%rd1, [_Z13addBiasKernelPfPKfii_param_0];
	ld.param.u64 	%rd2, [_Z13addBiasKernelPfPKfii_param_1];
	ld.param.u32 	%r4, [_Z13addBiasKernelPfPKfii_param_2];
	ld.param.u32 	%r5, [_Z13addBiasKernelPfPKfii_param_3];
	mov.u32 	%r6, %ctaid.x;
	mov.u32 	%r7, %ntid.x;
	mov.u32 	%r8, %tid.x;
	mad.lo.s32 	%r1, %r6, %r7, %r8;
	mov.u32 	%r9, %ctaid.y;
	mov.u32 	%r10, %ntid.y;
	mov.u32 	%r11, %tid.y;
	mad.lo.s32 	%r12, %r9, %r10, %r11;
	setp.ge.s32 	%p1, %r1, %r4;
	setp.ge.s32 	%p2, %r12, %r5;
	or.pred  	%p3, %p1, %p2;
	setp.eq.s64 	%p4, %rd2, 0;
	or.pred  	%p5, %p4, %p3;
	@%p5 bra 	$L__BB0_2;
	cvta.to.global.u64 	%rd3, %rd2;
	cvta.to.global.u64 	%rd4, %rd1;
	mul.wide.u32 	%rd5, %r12, 4;
	add.s64 	%rd6, %rd3, %rd5;
	ld.global.f32 	%f1, [%rd6];
	mad.lo.s32 	%r13, %r5, %r1, %r12;
	mul.wide.s32 	%rd7, %r13, 4;
	add.s64 	%rd8, %rd4, %rd7;
	ld.global.f32 	%f2, [%rd8];
	add.f32 	%f3, %f1, %f2;
	st.global.f32 	[%rd8], %f3;
$L__BB0_2:
	ret;

}
	// .globl	_Z13sumBiasKernelPfPKfii
.visible .entry _Z13sumBiasKernelPfPKfii(
	.param .u64 .ptr .align 1 _Z13sumBiasKernelPfPKfii_param_0,
	.param .u64 .ptr .align 1 _Z13sumBiasKernelPfPKfii_param_1,
	.param .u32 _Z13sumBiasKernelPfPKfii_param_2,
	.param .u32 _Z13sumBiasKernelPfPKfii_param_3
)
{
	.reg .pred 	%p<11>;
	.reg .b32 	%r<38>;
	.reg .b32 	%f<83>;
	.reg .b64 	%rd<43>;

	ld.param.u64 	%rd2, [_Z13sumBiasKernelPfPKfii_param_0];
	ld.param.u64 	%rd3, [_Z13sumBiasKernelPfPKfii_param_1];
	ld.param.u32 	%r23, [_Z13sumBiasKernelPfPKfii_param_2];
	ld.param.u32 	%r24, [_Z13sumBiasKernelPfPKfii_param_3];
	cvta.to.global.u64 	%rd1, %rd3;
	mov.u32 	%r25, %tid.x;
	mov.u32 	%r26, %ctaid.x;
	mov.u32 	%r27, %ntid.x;
	mad.lo.s32 	%r1, %r26, %r27, %r25;
	setp.ge.s32 	%p1, %r1, %r24;
	@%p1 bra 	$L__BB1_15;
	setp.lt.s32 	%p2, %r23, 1;
	mov.f32 	%f82, 0f00000000;
	@%p2 bra 	$L__BB1_14;
	and.b32  	%r2, %r23, 15;
	setp.lt.u32 	%p3, %r23, 16;
	mov.f32 	%f82, 0f00000000;
	mov.b32 	%r34, 0;
	@%p3 bra 	$L__BB1_5;
	and.b32  	%r34, %r23, 2147483632;
	neg.s32 	%r32, %r34;
	shl.b32 	%r5, %r24, 4;
	mov.f32 	%f82, 0f00000000;
	mul.wide.s32 	%rd6, %r24, 4;
	mov.u32 	%r31, %r1;
$L__BB1_4:
	.pragma "nounroll";
	mul.wide.s32 	%rd4, %r31, 4;
	add.s64 	%rd5, %rd1, %rd4;
	ld.global.f32 	%f18, [%rd5];
	add.f32 	%f19, %f82, %f18;
	add.s64 	%rd7, %rd5, %rd6;
	ld.global.f32 	%f20, [%rd7];
	add.f32 	%f21, %f19, %f20;
	add.s64 	%rd8, %rd7, %rd6;
	ld.global.f32 	%f22, [%rd8];
	add.f32 	%f23, %f21, %f22;
	add.s64 	%rd9, %rd8, %rd6;
	ld.global.f32 	%f24, [%rd9];
	add.f32 	%f25, %f23, %f24;
	add.s64 	%rd10, %rd9, %rd6;
	ld.global.f32 	%f26, [%rd10];
	add.f32 	%f27, %f25, %f26;
	add.s64 	%rd11, %rd10, %rd6;
	ld.global.f32 	%f28, [%rd11];
	add.f32 	%f29, %f27, %f28;
	add.s64 	%rd12, %rd11, %rd6;
	ld.global.f32 	%f30, [%rd12];
	add.f32 	%f31, %f29, %f30;
	add.s64 	%rd13, %rd12, %rd6;
	ld.global.f32 	%f32, [%rd13];
	add.f32 	%f33, %f31, %f32;
	add.s64 	%rd14, %rd13, %rd6;
	ld.global.f32 	%f34, [%rd14];
	add.f32 	%f35, %f33, %f34;
	add.s64 	%rd15, %rd14, %rd6;
	ld.global.f32 	%f36, [%rd15];
	add.f32 	%f37, %f35, %f36;
	add.s64 	%rd16, %rd15, %rd6;
	ld.global.f32 	%f38, [%rd16];
	add.f32 	%f39, %f37, %f38;
	add.s64 	%rd17, %rd16, %rd6;
	ld.global.f32 	%f40, [%rd17];
	add.f32 	%f41, %f39, %f40;
	add.s64 	%rd18, %rd17, %rd6;
	ld.global.f32 	%f42, [%rd18];
	add.f32 	%f43, %f41, %f42;
	add.s64 	%rd19, %rd18, %rd6;
	ld.global.f32 	%f44, [%rd19];
	add.f32 	%f45, %f43, %f44;
	add.s64 	%rd20, %rd19, %rd6;
	ld.global.f32 	%f46, [%rd20];
	add.f32 	%f47, %f45, %f46;
	add.s64 	%rd21, %rd20, %rd6;
	ld.global.f32 	%f48, [%rd21];
	add.f32 	%f82, %f47, %f48;
	add.s32 	%r32, %r32, 16;
	add.s32 	%r31, %r31, %r5;
	setp.ne.s32 	%p4, %r32, 0;
	@%p4 bra 	$L__BB1_4;
$L__BB1_5:
	setp.eq.s32 	%p5, %r2, 0;
	@%p5 bra 	$L__BB1_14;
	and.b32  	%r11, %r23, 7;
	setp.lt.u32 	%p6, %r2, 8;
	@%p6 bra 	$L__BB1_8;
	mad.lo.s32 	%r29, %r34, %r24, %r1;
	mul.wide.s32 	%rd22, %r29, 4;
	add.s64 	%rd23, %rd1, %rd22;
	ld.global.f32 	%f50, [%rd23];
	add.f32 	%f51, %f82, %f50;
	mul.wide.s32 	%rd24, %r24, 4;
	add.s64 	%rd25, %rd23, %rd24;
	ld.global.f32 	%f52, [%rd25];
	add.f32 	%f53, %f51, %f52;
	add.s64 	%rd26, %rd25, %rd24;
	ld.global.f32 	%f54, [%rd26];
	add.f32 	%f55, %f53, %f54;
	add.s64 	%rd27, %rd26, %rd24;
	ld.global.f32 	%f56, [%rd27];
	add.f32 	%f57, %f55, %f56;
	add.s64 	%rd28, %rd27, %rd24;
	ld.global.f32 	%f58, [%rd28];
	add.f32 	%f59, %f57, %f58;
	add.s64 	%rd29, %rd28, %rd24;
	ld.global.f32 	%f60, [%rd29];
	add.f32 	%f61, %f59, %f60;
	add.s64 	%rd30, %rd29, %rd24;
	ld.global.f32 	%f62, [%rd30];
	add.f32 	%f63, %f61, %f62;
	add.s64 	%rd31, %rd30, %rd24;
	ld.global.f32 	%f64, [%rd31];
	add.f32 	%f82, %f63, %f64;
	add.s32 	%r34, %r34, 8;
$L__BB1_8:
	setp.eq.s32 	%p7, %r11, 0;
	@%p7 bra 	$L__BB1_14;
	and.b32  	%r14, %r23, 3;
	setp.lt.u32 	%p8, %r11, 4;
	@%p8 bra 	$L__BB1_11;
	mad.lo.s32 	%r30, %r34, %r24, %r1;
	mul.wide.s32 	%rd32, %r30, 4;
	add.s64 	%rd33, %rd1, %rd32;
	ld.global.f32 	%f66, [%rd33];
	add.f32 	%f67, %f82, %f66;
	mul.wide.s32 	%rd34, %r24, 4;
	add.s64 	%rd35, %rd33, %rd34;
	ld.global.f32 	%f68, [%rd35];
	add.f32 	%f69, %f67, %f68;
	add.s64 	%rd36, %rd35, %rd34;
	ld.global.f32 	%f70, [%rd36];
	add.f32 	%f71, %f69, %f70;
	add.s64 	%rd37, %rd36, %rd34;
	ld.global.f32 	%f72, [%rd37];
	add.f32 	%f82, %f71, %f72;
	add.s32 	%r34, %r34, 4;
$L__BB1_11:
	setp.eq.s32 	%p9, %r14, 0;
	@%p9 bra 	$L__BB1_14;
	mad.lo.s32 	%r37, %r34, %r24, %r1;
	neg.s32 	%r36, %r14;
$L__BB1_13:
	.pragma "nounroll";
	mul.wide.s32 	%rd38, %r37, 4;
	add.s64 	%rd39, %rd1, %rd38;
	ld.global.f32 	%f73, [%rd39];
	add.f32 	%f82, %f82, %f73;
	add.s32 	%r37, %r37, %r24;
	add.s32 	%r36, %r36, 1;
	setp.ne.s32 	%p10, %r36, 0;
	@%p10 bra 	$L__BB1_13;
$L__BB1_14:
	cvta.to.global.u64 	%rd40, %rd2;
	mul.wide.s32 	%rd41, %r1, 4;
	add.s64 	%rd42, %rd40, %rd41;
	st.global.f32 	[%rd42], %f82;
$L__BB1_15:
	ret;

}


// ===== COMPILED SASS (sm_100) =====

	.target	sm_100

	.elftype	@"ET_EXEC"


//--------------------- .note.nv.tkinfo           --------------------------
	.section	.note.nv.tkinfo,"",@"SHT_NOTE"
	.sectionflags	@"SHF_NOTE_NV_TKINFO"
	.tkinfo
        /*0018*/ 	.word	0x00000002
        /*0030*/ 	.string	""
        /*0030*/ 	.string	"ptxas"
        /*0030*/ 	.string	"Cuda compilation tools, release 13.0, V13.0.88"
        /*0030*/ 	.string	"Build cuda_13.0.r13.0/compiler.36424714_0"
        /*0030*/ 	.string	"-arch sm_100 -m 64 "



//--------------------- .note.nv.cuinfo           --------------------------
	.section	.note.nv.cuinfo,"",@"SHT_NOTE"
	.sectionflags	@"SHF_NOTE_NV_CUINFO"
        /*0018*/ 	.short	0x0002
        /*001a*/ 	.short	0x0064
        /*001c*/ 	.short	0x0082
	.zero		2


//--------------------- .nv.info                  --------------------------
	.section	.nv.info,"",@"SHT_CUDA_INFO"
	.align	4


	//----- nvinfo : EIATTR_REGCOUNT
	.align		4
        /*0000*/ 	.byte	0x04, 0x2f
        /*0002*/ 	.short	(.L_1 - .L_0)
	.align		4
.L_0:
        /*0004*/ 	.word	index@(_Z13addBiasKernelPfPKfii)
        /*0008*/ 	.word	0x0000000c


	//----- nvinfo : EIATTR_FRAME_SIZE
	.align		4
.L_1:
        /*000c*/ 	.byte	0x04, 0x11
        /*000e*/ 	.short	(.L_3 - .L_2)
	.align		4
.L_2:
        /*0010*/ 	.word	index@(_Z13addBiasKernelPfPKfii)
        /*0014*/ 	.word	0x00000000


	//----- nvinfo : EIATTR_REGCOUNT
	.align		4
.L_3:
        /*0018*/ 	.byte	0x04, 0x2f
        /*001a*/ 	.short	(.L_5 - .L_4)
	.align		4
.L_4:
        /*001c*/ 	.word	index@(_Z13sumBiasKernelPfPKfii)
        /*0020*/ 	.word	0x00000020


	//----- nvinfo : EIATTR_FRAME_SIZE
	.align		4
.L_5:
        /*0024*/ 	.byte	0x04, 0x11
        /*0026*/ 	.short	(.L_7 - .L_6)
	.align		4
.L_6:
        /*0028*/ 	.word	index@(_Z13sumBiasKernelPfPKfii)
        /*002c*/ 	.word	0x00000000


	//----- nvinfo : EIATTR_MIN_STACK_SIZE
	.align		4
.L_7:
        /*0030*/ 	.byte	0x04, 0x12
        /*0032*/ 	.short	(.L_9 - .L_8)
	.align		4
.L_8:
        /*0034*/ 	.word	index@(_Z13sumBiasKernelPfPKfii)
        /*0038*/ 	.word	0x00000000


	//----- nvinfo : EIATTR_MIN_STACK_SIZE
	.align		4
.L_9:
        /*003c*/ 	.byte	0x04, 0x12
        /*003e*/ 	.short	(.L_11 - .L_10)
	.align		4
.L_10:
        /*0040*/ 	.word	index@(_Z13addBiasKernelPfPKfii)
        /*0044*/ 	.word	0x00000000
.L_11:


//--------------------- .nv.compat                --------------------------
	.section	.nv.compat,"",@"SHT_CUDA_COMPAT_INFO"
	.align	4
        /*0000*/ 	.byte	0x02, 0x09, 0x00, 0x00, 0x02, 0x02, 0x01, 0x00, 0x02, 0x05, 0x05, 0x00, 0x03, 0x07, 0x01, 0x01
        /*0010*/ 	.byte	0x02, 0x03, 0x00, 0x00, 0x02, 0x06, 0x01, 0x00, 0x04, 0x0b, 0x08, 0x00, 0x09, 0x00, 0x00, 0x00
        /*0020*/ 	.byte	0x00, 0x00, 0x00, 0x00


//--------------------- .nv.info._Z13sumBiasKernelPfPKfii --------------------------
	.section	.nv.info._Z13sumBiasKernelPfPKfii,"",@"SHT_CUDA_INFO"
	.sectionflags	@""
	.align	4


	//----- nvinfo : EIATTR_CUDA_API_VERSION
	.align		4
        /*0000*/ 	.byte	0x04, 0x37
        /*0002*/ 	.short	(.L_13 - .L_12)
.L_12:
        /*0004*/ 	.word	0x00000082


	//----- nvinfo : EIATTR_KPARAM_INFO
	.align		4
.L_13:
        /*0008*/ 	.byte	0x04, 0x17
        /*000a*/ 	.short	(.L_15 - .L_14)
.L_14:
        /*000c*/ 	.word	0x00000000
        /*0010*/ 	.short	0x0003
        /*0012*/ 	.short	0x0014
        /*0014*/ 	.byte	0x00, 0xf0, 0x11, 0x00


	//----- nvinfo : EIATTR_KPARAM_INFO
	.align		4
.L_15:
        /*0018*/ 	.byte	0x04, 0x17
        /*001a*/ 	.short	(.L_17 - .L_16)
.L_16:
        /*001c*/ 	.word	0x00000000
        /*0020*/ 	.short	0x0002
        /*0022*/ 	.short	0x0010
        /*0024*/ 	.byte	0x00, 0xf0, 0x11, 0x00


	//----- nvinfo : EIATTR_KPARAM_INFO
	.align		4
.L_17:
        /*0028*/ 	.byte	0x04, 0x17
        /*002a*/ 	.short	(.L_19 - .L_18)
.L_18:
        /*002c*/ 	.word	0x00000000
        /*0030*/ 	.short	0x0001
        /*0032*/ 	.short	0x0008
        /*0034*/ 	.byte	0x00, 0xf5, 0x21, 0x00


	//----- nvinfo : EIATTR_KPARAM_INFO
	.align		4
.L_19:
        /*0038*/ 	.byte	0x04, 0x17
        /*003a*/ 	.short	(.L_21 - .L_20)
.L_20:
        /*003c*/ 	.word	0x00000000
        /*0040*/ 	.short	0x0000
        /*0042*/ 	.short	0x0000
        /*0044*/ 	.byte	0x00, 0xf5, 0x21, 0x00


	//----- nvinfo : EIATTR_SPARSE_MMA_MASK
	.align		4
.L_21:
        /*0048*/ 	.byte	0x03, 0x50
        /*004a*/ 	.short	0x0000


	//----- nvinfo : EIATTR_MAXREG_COUNT
	.align		4
        /*004c*/ 	.byte	0x03, 0x1b
        /*004e*/ 	.short	0x00ff


	//----- nvinfo : EIATTR_MERCURY_ISA_VERSION
	.align		4
        /*0050*/ 	.byte	0x03, 0x5f
        /*0052*/ 	.short	0x0101


	//----- nvinfo : EIATTR_VRC_CTA_INIT_COUNT
	.align		4
        /*0054*/ 	.byte	0x02, 0x4a
	.zero		1
	.zero		1


	//----- nvinfo : EIATTR_EXIT_INSTR_OFFSETS
	.align		4
        /*0058*/ 	.byte	0x04, 0x1c
        /*005a*/ 	.short	(.L_23 - .L_22)


	//   ....[0]....
.L_22:
        /*005c*/ 	.word	0x00000070


	//   ....[1]....
        /*0060*/ 	.word	0x000008e0


	//----- nvinfo : EIATTR_CBANK_PARAM_SIZE
	.align		4
.L_23:
        /*0064*/ 	.byte	0x03, 0x19
        /*0066*/ 	.short	0x0018


	//----- nvinfo : EIATTR_PARAM_CBANK
	.align		4
        /*0068*/ 	.byte	0x04, 0x0a
        /*006a*/ 	.short	(.L_25 - .L_24)
	.align		4
.L_24:
        /*006c*/ 	.word	index@(.nv.constant0._Z13sumBiasKernelPfPKfii)
        /*0070*/ 	.short	0x0380
        /*0072*/ 	.short	0x0018


	//----- nvinfo : EIATTR_SW_WAR
	.align		4
.L_25:
        /*0074*/ 	.byte	0x04, 0x36
        /*0076*/ 	.short	(.L_27 - .L_26)
.L_26:
        /*0078*/ 	.word	0x00000008
.L_27:


//--------------------- .nv.info._Z13addBiasKernelPfPKfii --------------------------
	.section	.nv.info._Z13addBiasKernelPfPKfii,"",@"SHT_CUDA_INFO"
	.sectionflags	@""
	.align	4


	//----- nvinfo : EIATTR_CUDA_API_VERSION
	.align		4
        /*0000*/ 	.byte	0x04, 0x37
        /*0002*/ 	.short	(.L_29 - .L_28)
.L_28:
        /*0004*/ 	.word	0x00000082


	//----- nvinfo : EIATTR_KPARAM_INFO
	.align		4
.L_29:
        /*0008*/ 	.byte	0x04, 0x17
        /*000a*/ 	.short	(.L_31 - .L_30)
.L_30:
        /*000c*/ 	.word	0x00000000
        /*0010*/ 	.short	0x0003
        /*0012*/ 	.short	0x0014
        /*0014*/ 	.byte	0x00, 0xf0, 0x11, 0x00


	//----- nvinfo : EIATTR_KPARAM_INFO
	.align		4
.L_31:
        /*0018*/ 	.byte	0x04, 0x17
        /*001a*/ 	.short	(.L_33 - .L_32)
.L_32:
        /*001c*/ 	.word	0x00000000
        /*0020*/ 	.short	0x0002
        /*0022*/ 	.short	0x0010
        /*0024*/ 	.byte	0x00, 0xf0, 0x11, 0x00


	//----- nvinfo : EIATTR_KPARAM_INFO
	.align		4
.L_33:
        /*0028*/ 	.byte	0x04, 0x17
        /*002a*/ 	.short	(.L_35 - .L_34)
.L_34:
        /*002c*/ 	.word	0x00000000
        /*0030*/ 	.short	0x0001
        /*0032*/ 	.short	0x0008
        /*0034*/ 	.byte	0x00, 0xf5, 0x21, 0x00


	//----- nvinfo : EIATTR_KPARAM_INFO
	.align		4
.L_35:
        /*0038*/ 	.byte	0x04, 0x17
        /*003a*/ 	.short	(.L_37 - .L_36)
.L_36:
        /*003c*/ 	.word	0x00000000
        /*0040*/ 	.short	0x0000
        /*0042*/ 	.short	0x0000
        /*0044*/ 	.byte	0x00, 0xf5, 0x21, 0x00


	//----- nvinfo : EIATTR_SPARSE_MMA_MASK
	.align		4
.L_37:
        /*0048*/ 	.byte	0x03, 0x50
        /*004a*/ 	.short	0x0000


	//----- nvinfo : EIATTR_MAXREG_COUNT
	.align		4
        /*004c*/ 	.byte	0x03, 0x1b
        /*004e*/ 	.short	0x00ff


	//----- nvinfo : EIATTR_MERCURY_ISA_VERSION
	.align		4
        /*0050*/ 	.byte	0x03, 0x5f
        /*0052*/ 	.short	0x0101


	//----- nvinfo : EIATTR_VRC_CTA_INIT_COUNT
	.align		4
        /*0054*/ 	.byte	0x02, 0x4a
	.zero		1
	.zero		1


	//----- nvinfo : EIATTR_EXIT_INSTR_OFFSETS
	.align		4
        /*0058*/ 	.byte	0x04, 0x1c
        /*005a*/ 	.short	(.L_39 - .L_38)


	//   ....[0]....
.L_38:
        /*005c*/ 	.word	0x000000f0


	//   ....[1]....
        /*0060*/ 	.word	0x000001a0


	//----- nvinfo : EIATTR_CBANK_PARAM_SIZE
	.align		4
.L_39:
        /*0064*/ 	.byte	0x03, 0x19
        /*0066*/ 	.short	0x0018


	//----- nvinfo : EIATTR_PARAM_CBANK
	.align		4
        /*0068*/ 	.byte	0x04, 0x0a
        /*006a*/ 	.short	(.L_41 - .L_40)
	.align		4
.L_40:
        /*006c*/ 	.word	index@(.nv.constant0._Z13addBiasKernelPfPKfii)
        /*0070*/ 	.short	0x0380
        /*0072*/ 	.short	0x0018


	//----- nvinfo : EIATTR_SW_WAR
	.align		4
.L_41:
        /*0074*/ 	.byte	0x04, 0x36
        /*0076*/ 	.short	(.L_43 - .L_42)
.L_42:
        /*0078*/ 	.word	0x00000008
.L_43:


//--------------------- .nv.callgraph             --------------------------
	.section	.nv.callgraph,"",@"SHT_CUDA_CALLGRAPH"
	.align	4
	.sectionentsize	8
	.align		4
        /*0000*/ 	.word	0x00000000
	.align		4
        /*0004*/ 	.word	0xffffffff
	.align		4
        /*0008*/ 	.word	0x00000000
	.align		4
        /*000c*/ 	.word	0xfffffffe
	.align		4
        /*0010*/ 	.word	0x00000000
	.align		4
        /*0014*/ 	.word	0xfffffffd
	.align		4
        /*0018*/ 	.word	0x00000000
	.align		4
        /*001c*/ 	.word	0xfffffffc


//--------------------- .text._Z13sumBiasKernelPfPKfii --------------------------
	.section	.text._Z13sumBiasKernelPfPKfii,"ax",@progbits
	.align	128
        .global         _Z13sumBiasKernelPfPKfii
        .type           _Z13sumBiasKernelPfPKfii,@function
        .size           _Z13sumBiasKernelPfPKfii,(.L_x_8 - _Z13sumBiasKernelPfPKfii)
        .other          _Z13sumBiasKernelPfPKfii,@"STO_CUDA_ENTRY STV_DEFAULT"
_Z13sumBiasKernelPfPKfii:
.text._Z13sumBiasKernelPfPKfii:
[----:B------:R-:W-:Y:S01]  /*0000*/  LDC R1, c[0x0][0x37c] ;  /* 0x0000df00ff017b82 */ /* 0x000fe20000000800 */
[----:B------:R-:W0:Y:S07]  /*0010*/  S2R R0, SR_TID.X ;  /* 0x0000000000007919 */ /* 0x000e2e0000002100 */
[----:B------:R-:W0:Y:S08]  /*0020*/  S2UR UR4, SR_CTAID.X ;  /* 0x00000000000479c3 */ /* 0x000e300000002500 */
[----:B------:R-:W0:Y:S08]  /*0030*/  LDC R3, c[0x0][0x360] ;  /* 0x0000d800ff037b82 */ /* 0x000e300000000800 */
[----:B------:R-:W1:Y:S01]  /*0040*/  LDC R17, c[0x0][0x394] ;  /* 0x0000e500ff117b82 */ /* 0x000e620000000800 */
[----:B0-----:R-:W-:-:S05]  /*0050*/  IMAD R0, R3, UR4, R0 ;  /* 0x0000000403007c24 */ /* 0x001fca000f8e0200 */
[----:B-1----:R-:W-:-:S13]  /*0060*/  ISETP.GE.AND P0, PT, R0, R17, PT ;  /* 0x000000110000720c */ /* 0x002fda0003f06270 */
[----:B------:R-:W-:Y:S05]  /*0070*/  @P0 EXIT ;  /* 0x000000000000094d */ /* 0x000fea0003800000 */
[----:B------:R-:W0:Y:S01]  /*0080*/  LDCU UR5, c[0x0][0x390] ;  /* 0x00007200ff0577ac */ /* 0x000e220008000800 */
[----:B------:R-:W-:Y:S01]  /*0090*/  HFMA2 R16, -RZ, RZ, 0, 0 ;  /* 0x00000000ff107431 */ /* 0x000fe200000001ff */
[----:B------:R-:W1:Y:S01]  /*00a0*/  LDCU.64 UR8, c[0x0][0x358] ;  /* 0x00006b00ff0877ac */ /* 0x000e620008000a00 */
[----:B0-----:R-:W-:-:S09]  /*00b0*/  UISETP.GE.AND UP0, UPT, UR5, 0x1, UPT ;  /* 0x000000010500788c */ /* 0x001fd2000bf06270 */
[----:B-1----:R-:W-:Y:S05]  /*00c0*/  BRA.U !UP0, `(.L_x_0) ;  /* 0x0000000508f87547 */ /* 0x002fea000b800000 */
[----:B------:R-:W-:Y:S01]  /*00d0*/  UISETP.GE.U32.AND UP1, UPT, UR5, 0x10, UPT ;  /* 0x000000100500788c */ /* 0x000fe2000bf26070 */
[----:B------:R-:W-:Y:S01]  /*00e0*/  MOV R16, RZ ;  /* 0x000000ff00107202 */ /* 0x000fe20000000f00 */
[----:B------:R-:W-:Y:S01]  /*00f0*/  ULOP3.LUT UR6, UR5, 0xf, URZ, 0xc0, !UPT ;  /* 0x0000000f05067892 */ /* 0x000fe2000f8ec0ff */
[----:B------:R-:W-:-:S03]  /*0100*/  UMOV UR4, URZ ;  /* 0x000000ff00047c82 */ /* 0x000fc60008000000 */
[----:B------:R-:W-:-:S03]  /*0110*/  UISETP.NE.AND UP0, UPT, UR6, URZ, UPT ;  /* 0x000000ff0600728c */ /* 0x000fc6000bf05270 */
[----:B------:R-:W-:Y:S08]  /*0120*/  BRA.U !UP1, `(.L_x_1) ;  /* 0x0000000109e47547 */ /* 0x000ff0000b800000 */
[----:B------:R-:W-:Y:S01]  /*0130*/  ULOP3.LUT UR4, UR5, 0x7ffffff0, URZ, 0xc0, !UPT ;  /* 0x7ffffff005047892 */ /* 0x000fe2000f8ec0ff */
[----:B------:R-:W-:Y:S02]  /*0140*/  MOV R16, RZ ;  /* 0x000000ff00107202 */ /* 0x000fe40000000f00 */
[----:B------:R-:W-:Y:S01]  /*0150*/  MOV R18, R0 ;  /* 0x0000000000127202 */ /* 0x000fe20000000f00 */
[----:B------:R-:W-:-:S12]  /*0160*/  UIADD3 UR7, UPT, UPT, -UR4, URZ, URZ ;  /* 0x000000ff04077290 */ /* 0x000fd8000fffe1ff */
.L_x_2:
[----:B------:R-:W0:Y:S02]  /*0170*/  LDC.64 R4, c[0x0][0x388] ;  /* 0x0000e200ff047b82 */ /* 0x000e240000000a00 */
[----:B0-----:R-:W-:-:S05]  /*0180*/  IMAD.WIDE R4, R18, 0x4, R4 ;  /* 0x0000000412047825 */ /* 0x001fca00078e0204 */
[----:B------:R-:W2:Y:S01]  /*0190*/  LDG.E R25, desc[UR8][R4.64] ;  /* 0x0000000804197981 */ /* 0x000ea2000c1e1900 */
[----:B------:R-:W-:-:S05]  /*01a0*/  IMAD.WIDE R6, R17, 0x4, R4 ;  /* 0x0000000411067825 */ /* 0x000fca00078e0204 */
[----:B------:R0:W3:Y:S01]  /*01b0*/  LDG.E R23, desc[UR8][R6.64] ;  /* 0x0000000806177981 */ /* 0x0000e2000c1e1900 */
[----:B------:R-:W-:-:S05]  /*01c0*/  IMAD.WIDE R8, R17, 0x4, R6 ;  /* 0x0000000411087825 */ /* 0x000fca00078e0206 */
[----:B------:R1:W4:Y:S01]  /*01d0*/  LDG.E R22, desc[UR8][R8.64] ;  /* 0x0000000808167981 */ /* 0x000322000c1e1900 */
[----:B------:R-:W-:-:S05]  /*01e0*/  IMAD.WIDE R12, R17, 0x4, R8 ;  /* 0x00000004110c7825 */ /* 0x000fca00078e0208 */
[----:B------:R-:W5:Y:S01]  /*01f0*/  LDG.E R21, desc[UR8][R12.64] ;  /* 0x000000080c157981 */ /* 0x000f62000c1e1900 */
[----:B------:R-:W-:-:S05]  /*0200*/  IMAD.WIDE R14, R17, 0x4, R12 ;  /* 0x00000004110e7825 */ /* 0x000fca00078e020c */
[----:B------:R-:W5:Y:S01]  /*0210*/  LDG.E R20, desc[UR8][R14.64] ;  /* 0x000000080e147981 */ /* 0x000f62000c1e1900 */
[----:B------:R-:W-:-:S05]  /*0220*/  IMAD.WIDE R2, R17, 0x4, R14 ;  /* 0x0000000411027825 */ /* 0x000fca00078e020e */
[----:B------:R1:W5:Y:S01]  /*0230*/  LDG.E R19, desc[UR8][R2.64] ;  /* 0x0000000802137981 */ /* 0x000362000c1e1900 */
[----:B------:R-:W-:-:S05]  /*0240*/  IMAD.WIDE R26, R17, 0x4, R2 ;  /* 0x00000004111a7825 */ /* 0x000fca00078e0202 */
[----:B------:R1:W5:Y:S01]  /*0250*/  LDG.E R24, desc[UR8][R26.64] ;  /* 0x000000081a187981 */ /* 0x000362000c1e1900 */
[----:B------:R-:W-:-:S05]  /*0260*/  IMAD.WIDE R10, R17, 0x4, R26 ;  /* 0x00000004110a7825 */ /* 0x000fca00078e021a */
[----:B------:R1:W5:Y:S01]  /*0270*/  LDG.E R28, desc[UR8][R10.64] ;  /* 0x000000080a1c7981 */ /* 0x000362000c1e1900 */
[----:B0-----:R-:W-:-:S04]  /*0280*/  IMAD.WIDE R6, R17, 0x4, R10 ;  /* 0x0000000411067825 */ /* 0x001fc800078e020a */
[C---:B-1----:R-:W-:Y:S02]  /*0290*/  IMAD.WIDE R8, R17.reuse, 0x4, R6 ;  /* 0x0000000411087825 */ /* 0x042fe400078e0206 */
[----:B------:R-:W5:Y:S02]  /*02a0*/  LDG.E R6, desc[UR8][R6.64] ;  /* 0x0000000806067981 */ /* 0x000f64000c1e1900 */
[C---:B------:R-:W-:Y:S02]  /*02b0*/  IMAD.WIDE R2, R17.reuse, 0x4, R8 ;  /* 0x0000000411027825 */ /* 0x040fe400078e0208 */
[----:B------:R-:W5:Y:S02]  /*02c0*/  LDG.E R8, desc[UR8][R8.64] ;  /* 0x0000000808087981 */ /* 0x000f64000c1e1900 */
[C---:B------:R-:W-:Y:S02]  /*02d0*/  IMAD.WIDE R4, R17.reuse, 0x4, R2 ;  /* 0x0000000411047825 */ /* 0x040fe400078e0202 */
[----:B------:R-:W5:Y:S02]  /*02e0*/  LDG.E R29, desc[UR8][R2.64] ;  /* 0x00000008021d7981 */ /* 0x000f64000c1e1900 */
[----:B------:R-:W-:-:S02]  /*02f0*/  IMAD.WIDE R12, R17, 0x4, R4 ;  /* 0x00000004110c7825 */ /* 0x000fc400078e0204 */
[----:B------:R-:W5:Y:S02]  /*0300*/  LDG.E R4, desc[UR8][R4.64] ;  /* 0x0000000804047981 */ /* 0x000f64000c1e1900 */
[C---:B------:R-:W-:Y:S02]  /*0310*/  IMAD.WIDE R14, R17.reuse, 0x4, R12 ;  /* 0x00000004110e7825 */ /* 0x040fe400078e020c */
[----:B------:R-:W5:Y:S02]  /*0320*/  LDG.E R12, desc[UR8][R12.64] ;  /* 0x000000080c0c7981 */ /* 0x000f64000c1e1900 */
[C---:B------:R-:W-:Y:S02]  /*0330*/  IMAD.WIDE R26, R17.reuse, 0x4, R14 ;  /* 0x00000004111a7825 */ /* 0x040fe400078e020e */
[----:B------:R-:W5:Y:S02]  /*0340*/  LDG.E R14, desc[UR8][R14.64] ;  /* 0x000000080e0e7981 */ /* 0x000f64000c1e1900 */
[----:B------:R-:W-:-:S02]  /*0350*/  IMAD.WIDE R10, R17, 0x4, R26 ;  /* 0x00000004110a7825 */ /* 0x000fc400078e021a */
[----:B------:R-:W5:Y:S04]  /*0360*/  LDG.E R26, desc[UR8][R26.64] ;  /* 0x000000081a1a7981 */ /* 0x000f68000c1e1900 */
[----:B------:R-:W5:Y:S01]  /*0370*/  LDG.E R10, desc[UR8][R10.64] ;  /* 0x000000080a0a7981 */ /* 0x000f62000c1e1900 */
[----:B------:R-:W-:-:S04]  /*0380*/  UIADD3 UR7, UPT, UPT, UR7, 0x10, URZ ;  /* 0x0000001007077890 */ /* 0x000fc8000fffe0ff */
[----:B------:R-:W-:Y:S01]  /*0390*/  UISETP.NE.AND UP1, UPT, UR7, URZ, UPT ;  /* 0x000000ff0700728c */ /* 0x000fe2000bf25270 */
[----:B------:R-:W-:Y:S01]  /*03a0*/  LEA R18, R17, R18, 0x4 ;  /* 0x0000001211127211 */ /* 0x000fe200078e20ff */
[----:B--2---:R-:W-:-:S04]  /*03b0*/  FADD R16, R25, R16 ;  /* 0x0000001019107221 */ /* 0x004fc80000000000 */
[----:B---3--:R-:W-:-:S04]  /*03c0*/  FADD R23, R16, R23 ;  /* 0x0000001710177221 */ /* 0x008fc80000000000 */
[----:B----4-:R-:W-:-:S04]  /*03d0*/  FADD R22, R23, R22 ;  /* 0x0000001617167221 */ /* 0x010fc80000000000 */
[----:B-----5:R-:W-:-:S04]  /*03e0*/  FADD R21, R22, R21 ;  /* 0x0000001516157221 */ /* 0x020fc80000000000 */
[----:B------:R-:W-:-:S04]  /*03f0*/  FADD R20, R21, R20 ;  /* 0x0000001415147221 */ /* 0x000fc80000000000 */
        /* <DEDUP_REMOVED lines=10> */
[----:B------:R-:W-:Y:S01]  /*04a0*/  FADD R16, R29, R10 ;  /* 0x0000000a1d107221 */ /* 0x000fe20000000000 */
[----:B------:R-:W-:Y:S06]  /*04b0*/  BRA.U UP1, `(.L_x_2) ;  /* 0xfffffffd012c7547 */ /* 0x000fec000b83ffff */
.L_x_1:
[----:B------:R-:W-:Y:S05]  /*04c0*/  BRA.U !UP0, `(.L_x_0) ;  /* 0x0000000108f87547 */ /* 0x000fea000b800000 */
[----:B------:R-:W-:Y:S02]  /*04d0*/  UISETP.GE.U32.AND UP0, UPT, UR6, 0x8, UPT ;  /* 0x000000080600788c */ /* 0x000fe4000bf06070 */
[----:B------:R-:W-:-:S04]  /*04e0*/  ULOP3.LUT UR7, UR5, 0x7, URZ, 0xc0, !UPT ;  /* 0x0000000705077892 */ /* 0x000fc8000f8ec0ff */
[----:B------:R-:W-:-:S03]  /*04f0*/  UISETP.NE.AND UP1, UPT, UR7, URZ, UPT ;  /* 0x000000ff0700728c */ /* 0x000fc6000bf25270 */
[----:B------:R-:W-:Y:S08]  /*0500*/  BRA.U !UP0, `(.L_x_3) ;  /* 0x00000001086c7547 */ /* 0x000ff0000b800000 */
[----:B------:R-:W0:Y:S01]  /*0510*/  LDC.64 R2, c[0x0][0x388] ;  /* 0x0000e200ff027b82 */ /* 0x000e220000000a00 */
[----:B------:R-:W-:-:S04]  /*0520*/  IMAD R5, R17, UR4, R0 ;  /* 0x0000000411057c24 */ /* 0x000fc8000f8e0200 */
[----:B0-----:R-:W-:-:S04]  /*0530*/  IMAD.WIDE R2, R5, 0x4, R2 ;  /* 0x0000000405027825 */ /* 0x001fc800078e0202 */
[C---:B------:R-:W-:Y:S02]  /*0540*/  IMAD.WIDE R4, R17.reuse, 0x4, R2 ;  /* 0x0000000411047825 */ /* 0x040fe400078e0202 */
[----:B------:R-:W2:Y:S02]  /*0550*/  LDG.E R3, desc[UR8][R2.64] ;  /* 0x0000000802037981 */ /* 0x000ea4000c1e1900 */
[C---:B------:R-:W-:Y:S02]  /*0560*/  IMAD.WIDE R6, R17.reuse, 0x4, R4 ;  /* 0x0000000411067825 */ /* 0x040fe400078e0204 */
[----:B------:R-:W3:Y:S02]  /*0570*/  LDG.E R4, desc[UR8][R4.64] ;  /* 0x0000000804047981 */ /* 0x000ee4000c1e1900 */
[C---:B------:R-:W-:Y:S02]  /*0580*/  IMAD.WIDE R8, R17.reuse, 0x4, R6 ;  /* 0x0000000411087825 */ /* 0x040fe400078e0206 */
[----:B------:R-:W4:Y:S02]  /*0590*/  LDG.E R6, desc[UR8][R6.64] ;  /* 0x0000000806067981 */ /* 0x000f24000c1e1900 */
        /* <DEDUP_REMOVED lines=9> */
[----:B------:R-:W-:Y:S01]  /*0630*/  UIADD3 UR4, UPT, UPT, UR4, 0x8, URZ ;  /* 0x0000000804047890 */ /* 0x000fe2000fffe0ff */
[----:B--2---:R-:W-:-:S04]  /*0640*/  FADD R3, R16, R3 ;  /* 0x0000000310037221 */ /* 0x004fc80000000000 */
[----:B---3--:R-:W-:-:S04]  /*0650*/  FADD R3, R3, R4 ;  /* 0x0000000403037221 */ /* 0x008fc80000000000 */
[----:B----4-:R-:W-:-:S04]  /*0660*/  FADD R3, R3, R6 ;  /* 0x0000000603037221 */ /* 0x010fc80000000000 */
[----:B-----5:R-:W-:-:S04]  /*0670*/  FADD R3, R3, R8 ;  /* 0x0000000803037221 */ /* 0x020fc80000000000 */
[----:B------:R-:W-:-:S04]  /*0680*/  FADD R3, R3, R10 ;  /* 0x0000000a03037221 */ /* 0x000fc80000000000 */
[----:B------:R-:W-:-:S04]  /*0690*/  FADD R3, R3, R12 ;  /* 0x0000000c03037221 */ /* 0x000fc80000000000 */
[----:B------:R-:W-:-:S04]  /*06a0*/  FADD R3, R3, R14 ;  /* 0x0000000e03037221 */ /* 0x000fc80000000000 */
[----:B------:R-:W-:-:S07]  /*06b0*/  FADD R16, R3, R18 ;  /* 0x0000001203107221 */ /* 0x000fce0000000000 */
.L_x_3:
        /* <DEDUP_REMOVED lines=12> */
[----:B------:R-:W-:Y:S02]  /*0780*/  IMAD.WIDE R8, R17, 0x4, R6 ;  /* 0x0000000411087825 */ /* 0x000fe400078e0206 */
[----:B------:R-:W4:Y:S04]  /*0790*/  LDG.E R7, desc[UR8][R6.64] ;  /* 0x0000000806077981 */ /* 0x000f28000c1e1900 */
[----:B------:R-:W5:Y:S01]  /*07a0*/  LDG.E R9, desc[UR8][R8.64] ;  /* 0x0000000808097981 */ /* 0x000f62000c1e1900 */
[----:B------:R-:W-:Y:S01]  /*07b0*/  UIADD3 UR4, UPT, UPT, UR4, 0x4, URZ ;  /* 0x0000000404047890 */ /* 0x000fe2000fffe0ff */
[----:B--2---:R-:W-:-:S04]  /*07c0*/  FADD R16, R16, R3 ;  /* 0x0000000310107221 */ /* 0x004fc80000000000 */
[----:B---3--:R-:W-:-:S04]  /*07d0*/  FADD R16, R16, R5 ;  /* 0x0000000510107221 */ /* 0x008fc80000000000 */
[----:B----4-:R-:W-:-:S04]  /*07e0*/  FADD R16, R16, R7 ;  /* 0x0000000710107221 */ /* 0x010fc80000000000 */
[----:B-----5:R-:W-:-:S07]  /*07f0*/  FADD R16, R16, R9 ;  /* 0x0000000910107221 */ /* 0x020fce0000000000 */
.L_x_4:
[----:B------:R-:W-:Y:S05]  /*0800*/  BRA.U !UP1, `(.L_x_0) ;  /* 0x0000000109287547 */ /* 0x000fea000b800000 */
[----:B------:R-:W0:Y:S01]  /*0810*/  LDC.64 R4, c[0x0][0x388] ;  /* 0x0000e200ff047b82 */ /* 0x000e220000000a00 */
[----:B------:R-:W-:Y:S01]  /*0820*/  IMAD R6, R17, UR4, R0 ;  /* 0x0000000411067c24 */ /* 0x000fe2000f8e0200 */
[----:B------:R-:W-:-:S12]  /*0830*/  UIADD3 UR5, UPT, UPT, -UR5, URZ, URZ ;  /* 0x000000ff05057290 */ /* 0x000fd8000fffe1ff */
.L_x_5:
[----:B0-----:R-:W-:-:S06]  /*0840*/  IMAD.WIDE R2, R6, 0x4, R4 ;  /* 0x0000000406027825 */ /* 0x001fcc00078e0204 */
[----:B------:R-:W2:Y:S01]  /*0850*/  LDG.E R3, desc[UR8][R2.64] ;  /* 0x0000000802037981 */ /* 0x000ea2000c1e1900 */
[----:B------:R-:W-:Y:S01]  /*0860*/  UIADD3 UR5, UPT, UPT, UR5, 0x1, URZ ;  /* 0x0000000105057890 */ /* 0x000fe2000fffe0ff */
[----:B------:R-:W-:-:S03]  /*0870*/  IADD3 R6, PT, PT, R6, R17, RZ ;  /* 0x0000001106067210 */ /* 0x000fc60007ffe0ff */
[----:B------:R-:W-:Y:S01]  /*0880*/  UISETP.NE.AND UP0, UPT, UR5, URZ, UPT ;  /* 0x000000ff0500728c */ /* 0x000fe2000bf05270 */
[----:B--2---:R-:W-:-:S08]  /*0890*/  FADD R16, R3, R16 ;  /* 0x0000001003107221 */ /* 0x004fd00000000000 */
[----:B------:R-:W-:Y:S05]  /*08a0*/  BRA.U UP0, `(.L_x_5) ;  /* 0xfffffffd00e47547 */ /* 0x000fea000b83ffff */
.L_x_0:
[----:B------:R-:W0:Y:S02]  /*08b0*/  LDC.64 R2, c[0x0][0x380] ;  /* 0x0000e000ff027b82 */ /* 0x000e240000000a00 */
[----:B0-----:R-:W-:-:S05]  /*08c0*/  IMAD.WIDE R2, R0, 0x4, R2 ;  /* 0x0000000400027825 */ /* 0x001fca00078e0202 */
[----:B------:R-:W-:Y:S01]  /*08d0*/  STG.E desc[UR8][R2.64], R16 ;  /* 0x0000001002007986 */ /* 0x000fe2000c101908 */
[----:B------:R-:W-:Y:S05]  /*08e0*/  EXIT ;  /* 0x000000000000794d */ /* 0x000fea0003800000 */
.L_x_6:
[----:B------:R-:W-:-:S00]  /*08f0*/  BRA `(.L_x_6) ;  /* 0xfffffffc00fc7947 */ /* 0x000fc0000383ffff */
[----:B------:R-:W-:-:S00]  /*0900*/  NOP ;  /* 0x0000000000007918 */ /* 0x000fc00000000000 */
[----:B------:R-:W-:-:S00]  /*0910*/  NOP ;  /* 0x0000000000007918 */ /* 0x000fc00000000000 */
[----:B------:R-:W-:-:S00]  /*0920*/  NOP ;  /* 0x0000000000007918 */ /* 0x000fc00000000000 */
[----:B------:R-:W-:-:S00]  /*0930*/  NOP ;  /* 0x0000000000007918 */ /* 0x000fc00000000000 */
[----:B------:R-:W-:-:S00]  /*0940*/  NOP ;  /* 0x0000000000007918 */ /* 0x000fc00000000000 */
[----:B------:R-:W-:-:S00]  /*0950*/  NOP ;  /* 0x0000000000007918 */ /* 0x000fc00000000000 */
[----:B------:R-:W-:-:S00]  /*0960*/  NOP ;  /* 0x0000000000007918 */ /* 0x000fc00000000000 */
[----:B------:R-:W-:-:S00]  /*0970*/  NOP ;  /* 0x0000000000007918 */ /* 0x000fc00000000000 */
.L_x_8:


//--------------------- .text._Z13addBiasKernelPfPKfii --------------------------
	.section	.text._Z13addBiasKernelPfPKfii,"ax",@progbits
	.align	128
        .global         _Z13addBiasKernelPfPKfii
        .type           _Z13addBiasKernelPfPKfii,@function
        .size           _Z13addBiasKernelPfPKfii,(.L_x_9 - _Z13addBiasKernelPfPKfii)
        .other          _Z13addBiasKernelPfPKfii,@"STO_CUDA_ENTRY STV_DEFAULT"
_Z13addBiasKernelPfPKfii:
.text._Z13addBiasKernelPfPKfii:
[----:B------:R-:W-:Y:S01]  /*0000*/  LDC R1, c[0x0][0x37c] ;  /* 0x0000df00ff017b82 */ /* 0x000fe20000000800 */
[----:B------:R-:W0:Y:S07]  /*0010*/  S2R R2, SR_TID.Y ;  /* 0x0000000000027919 */ /* 0x000e2e0000002200 */
[----:B------:R-:W1:Y:S01]  /*0020*/  LDC R0, c[0x0][0x360] ;  /* 0x0000d800ff007b82 */ /* 0x000e620000000800 */
[----:B------:R-:W2:Y:S01]  /*0030*/  LDCU.64 UR6, c[0x0][0x390] ;  /* 0x00007200ff0677ac */ /* 0x000ea20008000a00 */
[----:B------:R-:W1:Y:S01]  /*0040*/  S2R R3, SR_TID.X ;  /* 0x0000000000037919 */ /* 0x000e620000002100 */
[----:B------:R-:W3:Y:S05]  /*0050*/  LDCU.64 UR8, c[0x0][0x388] ;  /* 0x00007100ff0877ac */ /* 0x000eea0008000a00 */
[----:B------:R-:W0:Y:S08]  /*0060*/  S2UR UR5, SR_CTAID.Y ;  /* 0x00000000000579c3 */ /* 0x000e300000002600 */
[----:B------:R-:W0:Y:S01]  /*0070*/  LDC R7, c[0x0][0x364] ;  /* 0x0000d900ff077b82 */ /* 0x000e220000000800 */
[----:B---3--:R-:W-:-:S07]  /*0080*/  ISETP.EQ.U32.AND P0, PT, RZ, UR8, PT ;  /* 0x00000008ff007c0c */ /* 0x008fce000bf02070 */
[----:B------:R-:W1:Y:S01]  /*0090*/  S2UR UR4, SR_CTAID.X ;  /* 0x00000000000479c3 */ /* 0x000e620000002500 */
[----:B0-----:R-:W-:-:S05]  /*00a0*/  IMAD R7, R7, UR5, R2 ;  /* 0x0000000507077c24 */ /* 0x001fca000f8e0202 */
[----:B--2---:R-:W-:Y:S01]  /*00b0*/  ISETP.GE.AND P1, PT, R7, UR7, PT ;  /* 0x0000000707007c0c */ /* 0x004fe2000bf26270 */
[----:B-1----:R-:W-:-:S05]  /*00c0*/  IMAD R0, R0, UR4, R3 ;  /* 0x0000000400007c24 */ /* 0x002fca000f8e0203 */
[----:B------:R-:W-:-:S04]  /*00d0*/  ISETP.GE.OR P1, PT, R0, UR6, P1 ;  /* 0x0000000600007c0c */ /* 0x000fc80008f26670 */
[----:B------:R-:W-:-:S13]  /*00e0*/  ISETP.EQ.OR.EX P0, PT, RZ, UR9, P1, P0 ;  /* 0x00000009ff007c0c */ /* 0x000fda0008f02700 */
[----:B------:R-:W-:Y:S05]  /*00f0*/  @P0 EXIT ;  /* 0x000000000000094d */ /* 0x000fea0003800000 */
[----:B------:R-:W0:Y:S01]  /*0100*/  LDC.64 R2, c[0x0][0x388] ;  /* 0x0000e200ff027b82 */ /* 0x000e220000000a00 */
[----:B------:R-:W1:Y:S01]  /*0110*/  LDCU.64 UR4, c[0x0][0x358] ;  /* 0x00006b00ff0477ac */ /* 0x000e620008000a00 */
[----:B------:R-:W-:-:S06]  /*0120*/  IMAD R9, R0, UR7, R7 ;  /* 0x0000000700097c24 */ /* 0x000fcc000f8e0207 */
[----:B------:R-:W2:Y:S01]  /*0130*/  LDC.64 R4, c[0x0][0x380] ;  /* 0x0000e000ff047b82 */ /* 0x000ea20000000a00 */
[----:B0-----:R-:W-:-:S06]  /*0140*/  IMAD.WIDE.U32 R2, R7, 0x4, R2 ;  /* 0x0000000407027825 */ /* 0x001fcc00078e0002 */
[----:B-1----:R-:W3:Y:S01]  /*0150*/  LDG.E R2, desc[UR4][R2.64] ;  /* 0x0000000402027981 */ /* 0x002ee2000c1e1900 */
[----:B--2---:R-:W-:-:S05]  /*0160*/  IMAD.WIDE R4, R9, 0x4, R4 ;  /* 0x0000000409047825 */ /* 0x004fca00078e0204 */
[----:B------:R-:W3:Y:S02]  /*0170*/  LDG.E R7, desc[UR4][R4.64] ;  /* 0x0000000404077981 */ /* 0x000ee4000c1e1900 */
[----:B---3--:R-:W-:-:S05]  /*0180*/  FADD R7, R2, R7 ;  /* 0x0000000702077221 */ /* 0x008fca0000000000 */
[----:B------:R-:W-:Y:S01]  /*0190*/  STG.E desc[UR4][R4.64], R7 ;  /* 0x0000000704007986 */ /* 0x000fe2000c101904 */
[----:B------:R-:W-:Y:S05]  /*01a0*/  EXIT ;  /* 0x000000000000794d */ /* 0x000fea0003800000 */
.L_x_7:
        /* <DEDUP_REMOVED lines=13> */
.L_x_9:


//--------------------- .nv.shared.reserved.0     --------------------------
	.section	.nv.shared.reserved.0,"aw",@nobits
	.weak		__nv_reservedSMEM_offset_0_alias
	.size		__nv_reservedSMEM_offset_0_alias, 0, 64
	.other		__nv_reservedSMEM_offset_0_alias,@"STO_CUDA_RESERVED_SHARED STV_DEFAULT"
__nv_reservedSMEM_offset_0_alias:
	.zero		0
	.zero		64


//--------------------- .nv.constant0._Z13sumBiasKernelPfPKfii --------------------------
	.section	.nv.constant0._Z13sumBiasKernelPfPKfii,"a",@progbits
	.sectionflags	@""
	.align	4
.nv.constant0._Z13sumBiasKernelPfPKfii:
	.zero		920


//--------------------- .nv.constant0._Z13addBiasKernelPfPKfii --------------------------
	.section	.nv.constant0._Z13addBiasKernelPfPKfii,"a",@progbits
	.sectionflags	@""
	.align	4
.nv.constant0._Z13addBiasKernelPfPKfii:
	.zero		920


//--------------------- SYMBOLS --------------------------

	.type		.nv.reservedSmem.offset0,@object
	.size		.nv.reservedSmem.offset0,0x4
